//
// Generated by NVIDIA NVVM Compiler
//
// Compiler Build ID: CL-36424714
// Cuda compilation tools, release 13.0, V13.0.88
// Based on NVVM 20.0.0
//

.version 9.0
.target sm_100
.address_size 64

	// .globl	_ZN3cub18CUB_300001_SM_10006detail11EmptyKernelIvEEvv
.global .align 1 .b8 _ZN41_INTERNAL_7cceea1e_4_k_cu_3c7eec14_2360434cuda3std3__45__cpo5beginE[1];
.global .align 1 .b8 _ZN41_INTERNAL_7cceea1e_4_k_cu_3c7eec14_2360434cuda3std3__45__cpo3endE[1];
.global .align 1 .b8 _ZN41_INTERNAL_7cceea1e_4_k_cu_3c7eec14_2360434cuda3std3__45__cpo6cbeginE[1];
.global .align 1 .b8 _ZN41_INTERNAL_7cceea1e_4_k_cu_3c7eec14_2360434cuda3std3__45__cpo4cendE[1];
.global .align 1 .b8 _ZN41_INTERNAL_7cceea1e_4_k_cu_3c7eec14_2360434cuda3std3__45__cpo6rbeginE[1];
.global .align 1 .b8 _ZN41_INTERNAL_7cceea1e_4_k_cu_3c7eec14_2360434cuda3std3__45__cpo4rendE[1];
.global .align 1 .b8 _ZN41_INTERNAL_7cceea1e_4_k_cu_3c7eec14_2360434cuda3std3__45__cpo7crbeginE[1];
.global .align 1 .b8 _ZN41_INTERNAL_7cceea1e_4_k_cu_3c7eec14_2360434cuda3std3__45__cpo5crendE[1];
.global .align 1 .b8 _ZN41_INTERNAL_7cceea1e_4_k_cu_3c7eec14_2360434cuda3std3__443_GLOBAL__N__7cceea1e_4_k_cu_3c7eec14_2360436ignoreE[1];
.global .align 1 .b8 _ZN41_INTERNAL_7cceea1e_4_k_cu_3c7eec14_2360434cuda3std3__419piecewise_constructE[1];
.global .align 1 .b8 _ZN41_INTERNAL_7cceea1e_4_k_cu_3c7eec14_2360434cuda3std3__48in_placeE[1];
.global .align 1 .b8 _ZN41_INTERNAL_7cceea1e_4_k_cu_3c7eec14_2360434cuda3std3__420unreachable_sentinelE[1];
.global .align 1 .b8 _ZN41_INTERNAL_7cceea1e_4_k_cu_3c7eec14_2360434cuda3std3__47nulloptE[1];
.global .align 1 .b8 _ZN41_INTERNAL_7cceea1e_4_k_cu_3c7eec14_2360434cuda3std3__48unexpectE[1];
.global .align 1 .b8 _ZN41_INTERNAL_7cceea1e_4_k_cu_3c7eec14_2360434cuda3std6ranges3__45__cpo4swapE[1];
.global .align 1 .b8 _ZN41_INTERNAL_7cceea1e_4_k_cu_3c7eec14_2360434cuda3std6ranges3__45__cpo9iter_moveE[1];
.global .align 1 .b8 _ZN41_INTERNAL_7cceea1e_4_k_cu_3c7eec14_2360434cuda3std6ranges3__45__cpo5beginE[1];
.global .align 1 .b8 _ZN41_INTERNAL_7cceea1e_4_k_cu_3c7eec14_2360434cuda3std6ranges3__45__cpo3endE[1];
.global .align 1 .b8 _ZN41_INTERNAL_7cceea1e_4_k_cu_3c7eec14_2360434cuda3std6ranges3__45__cpo6cbeginE[1];
.global .align 1 .b8 _ZN41_INTERNAL_7cceea1e_4_k_cu_3c7eec14_2360434cuda3std6ranges3__45__cpo4cendE[1];
.global .align 1 .b8 _ZN41_INTERNAL_7cceea1e_4_k_cu_3c7eec14_2360434cuda3std6ranges3__45__cpo7advanceE[1];
.global .align 1 .b8 _ZN41_INTERNAL_7cceea1e_4_k_cu_3c7eec14_2360434cuda3std6ranges3__45__cpo9iter_swapE[1];
.global .align 1 .b8 _ZN41_INTERNAL_7cceea1e_4_k_cu_3c7eec14_2360434cuda3std6ranges3__45__cpo4nextE[1];
.global .align 1 .b8 _ZN41_INTERNAL_7cceea1e_4_k_cu_3c7eec14_2360434cuda3std6ranges3__45__cpo4prevE[1];
.global .align 1 .b8 _ZN41_INTERNAL_7cceea1e_4_k_cu_3c7eec14_2360434cuda3std6ranges3__45__cpo4dataE[1];
.global .align 1 .b8 _ZN41_INTERNAL_7cceea1e_4_k_cu_3c7eec14_2360434cuda3std6ranges3__45__cpo5cdataE[1];
.global .align 1 .b8 _ZN41_INTERNAL_7cceea1e_4_k_cu_3c7eec14_2360434cuda3std6ranges3__45__cpo4sizeE[1];
.global .align 1 .b8 _ZN41_INTERNAL_7cceea1e_4_k_cu_3c7eec14_2360434cuda3std6ranges3__45__cpo5ssizeE[1];
.global .align 1 .b8 _ZN41_INTERNAL_7cceea1e_4_k_cu_3c7eec14_2360434cuda3std6ranges3__45__cpo8distanceE[1];
.global .align 1 .b8 _ZN41_INTERNAL_7cceea1e_4_k_cu_3c7eec14_2360436thrust24THRUST_300001_SM_1000_NS8cuda_cub3parE[1];
.global .align 1 .b8 _ZN41_INTERNAL_7cceea1e_4_k_cu_3c7eec14_2360436thrust24THRUST_300001_SM_1000_NS8cuda_cub10par_nosyncE[1];
.global .align 1 .b8 _ZN41_INTERNAL_7cceea1e_4_k_cu_3c7eec14_2360436thrust24THRUST_300001_SM_1000_NS6system6detail10sequential3seqE[1];
.global .align 1 .b8 _ZN41_INTERNAL_7cceea1e_4_k_cu_3c7eec14_2360436thrust24THRUST_300001_SM_1000_NS12placeholders2_1E[1];
.global .align 1 .b8 _ZN41_INTERNAL_7cceea1e_4_k_cu_3c7eec14_2360436thrust24THRUST_300001_SM_1000_NS12placeholders2_2E[1];
.global .align 1 .b8 _ZN41_INTERNAL_7cceea1e_4_k_cu_3c7eec14_2360436thrust24THRUST_300001_SM_1000_NS12placeholders2_3E[1];
.global .align 1 .b8 _ZN41_INTERNAL_7cceea1e_4_k_cu_3c7eec14_2360436thrust24THRUST_300001_SM_1000_NS12placeholders2_4E[1];
.global .align 1 .b8 _ZN41_INTERNAL_7cceea1e_4_k_cu_3c7eec14_2360436thrust24THRUST_300001_SM_1000_NS12placeholders2_5E[1];
.global .align 1 .b8 _ZN41_INTERNAL_7cceea1e_4_k_cu_3c7eec14_2360436thrust24THRUST_300001_SM_1000_NS12placeholders2_6E[1];
.global .align 1 .b8 _ZN41_INTERNAL_7cceea1e_4_k_cu_3c7eec14_2360436thrust24THRUST_300001_SM_1000_NS12placeholders2_7E[1];
.global .align 1 .b8 _ZN41_INTERNAL_7cceea1e_4_k_cu_3c7eec14_2360436thrust24THRUST_300001_SM_1000_NS12placeholders2_8E[1];
.global .align 1 .b8 _ZN41_INTERNAL_7cceea1e_4_k_cu_3c7eec14_2360436thrust24THRUST_300001_SM_1000_NS12placeholders2_9E[1];
.global .align 1 .b8 _ZN41_INTERNAL_7cceea1e_4_k_cu_3c7eec14_2360436thrust24THRUST_300001_SM_1000_NS12placeholders3_10E[1];
.global .align 1 .b8 _ZN41_INTERNAL_7cceea1e_4_k_cu_3c7eec14_2360436thrust24THRUST_300001_SM_1000_NS3seqE[1];

.visible .entry _ZN3cub18CUB_300001_SM_10006detail11EmptyKernelIvEEvv()
{


	ret;

}


// ===== COMPILED SASS (sm_100) =====

	.target	sm_100

	.elftype	@"ET_EXEC"


//--------------------- .note.nv.tkinfo           --------------------------
	.section	.note.nv.tkinfo,"",@"SHT_NOTE"
	.sectionflags	@"SHF_NOTE_NV_TKINFO"
	.tkinfo
        /*0018*/ 	.word	0x00000002
        /*0030*/ 	.string	""
        /*0030*/ 	.string	"ptxas"
        /*0030*/ 	.string	"Cuda compilation tools, release 13.0, V13.0.88"
        /*0030*/ 	.string	"Build cuda_13.0.r13.0/compiler.36424714_0"
        /*0030*/ 	.string	"-arch sm_100 -m 64 "



//--------------------- .note.nv.cuinfo           --------------------------
	.section	.note.nv.cuinfo,"",@"SHT_NOTE"
	.sectionflags	@"SHF_NOTE_NV_CUINFO"
        /*0018*/ 	.short	0x0002
        /*001a*/ 	.short	0x0064
        /*001c*/ 	.short	0x0082
	.zero		2


//--------------------- .nv.info                  --------------------------
	.section	.nv.info,"",@"SHT_CUDA_INFO"
	.align	4


	//----- nvinfo : EIATTR_REGCOUNT
	.align		4
        /*0000*/ 	.byte	0x04, 0x2f
        /*0002*/ 	.short	(.L_44 - .L_43)
	.align		4
.L_43:
        /*0004*/ 	.word	index@(_ZN3cub18CUB_300001_SM_10006detail11EmptyKernelIvEEvv)
        /*0008*/ 	.word	0x00000004


	//----- nvinfo : EIATTR_FRAME_SIZE
	.align		4
.L_44:
        /*000c*/ 	.byte	0x04, 0x11
        /*000e*/ 	.short	(.L_46 - .L_45)
	.align		4
.L_45:
        /*0010*/ 	.word	index@(_ZN3cub18CUB_300001_SM_10006detail11EmptyKernelIvEEvv)
        /*0014*/ 	.word	0x00000000


	//----- nvinfo : EIATTR_MIN_STACK_SIZE
	.align		4
.L_46:
        /*0018*/ 	.byte	0x04, 0x12
        /*001a*/ 	.short	(.L_48 - .L_47)
	.align		4
.L_47:
        /*001c*/ 	.word	index@(_ZN3cub18CUB_300001_SM_10006detail11EmptyKernelIvEEvv)
        /*0020*/ 	.word	0x00000000
.L_48:


//--------------------- .nv.compat                --------------------------
	.section	.nv.compat,"",@"SHT_CUDA_COMPAT_INFO"
	.align	4
        /*0000*/ 	.byte	0x02, 0x09, 0x00, 0x00, 0x02, 0x02, 0x01, 0x00, 0x02, 0x05, 0x05, 0x00, 0x03, 0x07, 0x01, 0x01
        /*0010*/ 	.byte	0x02, 0x03, 0x00, 0x00, 0x02, 0x06, 0x01, 0x00, 0x04, 0x0b, 0x08, 0x00, 0x09, 0x00, 0x00, 0x00
        /*0020*/ 	.byte	0x00, 0x00, 0x00, 0x00


//--------------------- .nv.info._ZN3cub18CUB_300001_SM_10006detail11EmptyKernelIvEEvv --------------------------
	.section	.nv.info._ZN3cub18CUB_300001_SM_10006detail11EmptyKernelIvEEvv,"",@"SHT_CUDA_INFO"
	.sectionflags	@""
	.align	4


	//----- nvinfo : EIATTR_CUDA_API_VERSION
	.align		4
        /*0000*/ 	.byte	0x04, 0x37
        /*0002*/ 	.short	(.L_50 - .L_49)
.L_49:
        /*0004*/ 	.word	0x00000082


	//----- nvinfo : EIATTR_SPARSE_MMA_MASK
	.align		4
.L_50:
        /*0008*/ 	.byte	0x03, 0x50
        /*000a*/ 	.short	0x0000


	//----- nvinfo : EIATTR_MAXREG_COUNT
	.align		4
        /*000c*/ 	.byte	0x03, 0x1b
        /*000e*/ 	.short	0x00ff


	//----- nvinfo : EIATTR_MERCURY_ISA_VERSION
	.align		4
        /*0010*/ 	.byte	0x03, 0x5f
        /*0012*/ 	.short	0x0101


	//----- nvinfo : EIATTR_VRC_CTA_INIT_COUNT
	.align		4
        /*0014*/ 	.byte	0x02, 0x4a
	.zero		1
	.zero		1


	//----- nvinfo : EIATTR_EXIT_INSTR_OFFSETS
	.align		4
        /*0018*/ 	.byte	0x04, 0x1c
        /*001a*/ 	.short	(.L_52 - .L_51)


	//   ....[0]....
.L_51:
        /*001c*/ 	.word	0x00000010


	//----- nvinfo : EIATTR_SW_WAR
	.align		4
.L_52:
        /*0020*/ 	.byte	0x04, 0x36
        /*0022*/ 	.short	(.L_54 - .L_53)
.L_53:
        /*0024*/ 	.word	0x00000008
.L_54:


//--------------------- .nv.callgraph             --------------------------
	.section	.nv.callgraph,"",@"SHT_CUDA_CALLGRAPH"
	.align	4
	.sectionentsize	8
	.align		4
        /*0000*/ 	.word	0x00000000
	.align		4
        /*0004*/ 	.word	0xffffffff
	.align		4
        /*0008*/ 	.word	0x00000000
	.align		4
        /*000c*/ 	.word	0xfffffffe
	.align		4
        /*0010*/ 	.word	0x00000000
	.align		4
        /*0014*/ 	.word	0xfffffffd
	.align		4
        /*0018*/ 	.word	0x00000000
	.align		4
        /*001c*/ 	.word	0xfffffffc


//--------------------- .nv.constant4             --------------------------
	.section	.nv.constant4,"a",@progbits
	.align	8
	.align		8
.nv.constant4:
        /*0000*/ 	.dword	_ZN41_INTERNAL_7cceea1e_4_k_cu_3c7eec14_2364334cuda3std3__45__cpo5beginE
	.align		8
        /*0008*/ 	.dword	_ZN41_INTERNAL_7cceea1e_4_k_cu_3c7eec14_2364334cuda3std3__45__cpo3endE
	.align		8
        /*0010*/ 	.dword	_ZN41_INTERNAL_7cceea1e_4_k_cu_3c7eec14_2364334cuda3std3__45__cpo6cbeginE
	.align		8
        /*0018*/ 	.dword	_ZN41_INTERNAL_7cceea1e_4_k_cu_3c7eec14_2364334cuda3std3__45__cpo4cendE
	.align		8
        /*0020*/ 	.dword	_ZN41_INTERNAL_7cceea1e_4_k_cu_3c7eec14_2364334cuda3std3__45__cpo6rbeginE
	.align		8
        /*0028*/ 	.dword	_ZN41_INTERNAL_7cceea1e_4_k_cu_3c7eec14_2364334cuda3std3__45__cpo4rendE
	.align		8
        /*0030*/ 	.dword	_ZN41_INTERNAL_7cceea1e_4_k_cu_3c7eec14_2364334cuda3std3__45__cpo7crbeginE
	.align		8
        /*0038*/ 	.dword	_ZN41_INTERNAL_7cceea1e_4_k_cu_3c7eec14_2364334cuda3std3__45__cpo5crendE
	.align		8
        /*0040*/ 	.dword	_ZN41_INTERNAL_7cceea1e_4_k_cu_3c7eec14_2364334cuda3std3__443_GLOBAL__N__7cceea1e_4_k_cu_3c7eec14_2364336ignoreE
	.align		8
        /*0048*/ 	.dword	_ZN41_INTERNAL_7cceea1e_4_k_cu_3c7eec14_2364334cuda3std3__419piecewise_constructE
	.align		8
        /*0050*/ 	.dword	_ZN41_INTERNAL_7cceea1e_4_k_cu_3c7eec14_2364334cuda3std3__48in_placeE
	.align		8
        /*0058*/ 	.dword	_ZN41_INTERNAL_7cceea1e_4_k_cu_3c7eec14_2364334cuda3std3__420unreachable_sentinelE
	.align		8
        /*0060*/ 	.dword	_ZN41_INTERNAL_7cceea1e_4_k_cu_3c7eec14_2364334cuda3std3__47nulloptE
	.align		8
        /*0068*/ 	.dword	_ZN41_INTERNAL_7cceea1e_4_k_cu_3c7eec14_2364334cuda3std3__48unexpectE
	.align		8
        /*0070*/ 	.dword	_ZN41_INTERNAL_7cceea1e_4_k_cu_3c7eec14_2364334cuda3std6ranges3__45__cpo4swapE
	.align		8
        /*0078*/ 	.dword	_ZN41_INTERNAL_7cceea1e_4_k_cu_3c7eec14_2364334cuda3std6ranges3__45__cpo9iter_moveE
	.align		8
        /*0080*/ 	.dword	_ZN41_INTERNAL_7cceea1e_4_k_cu_3c7eec14_2364334cuda3std6ranges3__45__cpo5beginE
	.align		8
        /*0088*/ 	.dword	_ZN41_INTERNAL_7cceea1e_4_k_cu_3c7eec14_2364334cuda3std6ranges3__45__cpo3endE
	.align		8
        /*0090*/ 	.dword	_ZN41_INTERNAL_7cceea1e_4_k_cu_3c7eec14_2364334cuda3std6ranges3__45__cpo6cbeginE
	.align		8
        /*0098*/ 	.dword	_ZN41_INTERNAL_7cceea1e_4_k_cu_3c7eec14_2364334cuda3std6ranges3__45__cpo4cendE
	.align		8
        /*00a0*/ 	.dword	_ZN41_INTERNAL_7cceea1e_4_k_cu_3c7eec14_2364334cuda3std6ranges3__45__cpo7advanceE
	.align		8
        /*00a8*/ 	.dword	_ZN41_INTERNAL_7cceea1e_4_k_cu_3c7eec14_2364334cuda3std6ranges3__45__cpo9iter_swapE
	.align		8
        /*00b0*/ 	.dword	_ZN41_INTERNAL_7cceea1e_4_k_cu_3c7eec14_2364334cuda3std6ranges3__45__cpo4nextE
	.align		8
        /*00b8*/ 	.dword	_ZN41_INTERNAL_7cceea1e_4_k_cu_3c7eec14_2364334cuda3std6ranges3__45__cpo4prevE
	.align		8
        /*00c0*/ 	.dword	_ZN41_INTERNAL_7cceea1e_4_k_cu_3c7eec14_2364334cuda3std6ranges3__45__cpo4dataE
	.align		8
        /*00c8*/ 	.dword	_ZN41_INTERNAL_7cceea1e_4_k_cu_3c7eec14_2364334cuda3std6ranges3__45__cpo5cdataE
	.align		8
        /*00d0*/ 	.dword	_ZN41_INTERNAL_7cceea1e_4_k_cu_3c7eec14_2364334cuda3std6ranges3__45__cpo4sizeE
	.align		8
        /*00d8*/ 	.dword	_ZN41_INTERNAL_7cceea1e_4_k_cu_3c7eec14_2364334cuda3std6ranges3__45__cpo5ssizeE
	.align		8
        /*00e0*/ 	.dword	_ZN41_INTERNAL_7cceea1e_4_k_cu_3c7eec14_2364334cuda3std6ranges3__45__cpo8distanceE
	.align		8
        /*00e8*/ 	.dword	_ZN41_INTERNAL_7cceea1e_4_k_cu_3c7eec14_2364336thrust24THRUST_300001_SM_1000_NS8cuda_cub3parE
	.align		8
        /*00f0*/ 	.dword	_ZN41_INTERNAL_7cceea1e_4_k_cu_3c7eec14_2364336thrust24THRUST_300001_SM_1000_NS8cuda_cub10par_nosyncE
	.align		8
        /*00f8*/ 	.dword	_ZN41_INTERNAL_7cceea1e_4_k_cu_3c7eec14_2364336thrust24THRUST_300001_SM_1000_NS6system6detail10sequential3seqE
	.align		8
        /*0100*/ 	.dword	_ZN41_INTERNAL_7cceea1e_4_k_cu_3c7eec14_2364336thrust24THRUST_300001_SM_1000_NS12placeholders2_1E
	.align		8
        /*0108*/ 	.dword	_ZN41_INTERNAL_7cceea1e_4_k_cu_3c7eec14_2364336thrust24THRUST_300001_SM_1000_NS12placeholders2_2E
	.align		8
        /*0110*/ 	.dword	_ZN41_INTERNAL_7cceea1e_4_k_cu_3c7eec14_2364336thrust24THRUST_300001_SM_1000_NS12placeholders2_3E
	.align		8
        /*0118*/ 	.dword	_ZN41_INTERNAL_7cceea1e_4_k_cu_3c7eec14_2364336thrust24THRUST_300001_SM_1000_NS12placeholders2_4E
	.align		8
        /*0120*/ 	.dword	_ZN41_INTERNAL_7cceea1e_4_k_cu_3c7eec14_2364336thrust24THRUST_300001_SM_1000_NS12placeholders2_5E
	.align		8
        /*0128*/ 	.dword	_ZN41_INTERNAL_7cceea1e_4_k_cu_3c7eec14_2364336thrust24THRUST_300001_SM_1000_NS12placeholders2_6E
	.align		8
        /*0130*/ 	.dword	_ZN41_INTERNAL_7cceea1e_4_k_cu_3c7eec14_2364336thrust24THRUST_300001_SM_1000_NS12placeholders2_7E
	.align		8
        /*0138*/ 	.dword	_ZN41_INTERNAL_7cceea1e_4_k_cu_3c7eec14_2364336thrust24THRUST_300001_SM_1000_NS12placeholders2_8E
	.align		8
        /*0140*/ 	.dword	_ZN41_INTERNAL_7cceea1e_4_k_cu_3c7eec14_2364336thrust24THRUST_300001_SM_1000_NS12placeholders2_9E
	.align		8
        /*0148*/ 	.dword	_ZN41_INTERNAL_7cceea1e_4_k_cu_3c7eec14_2364336thrust24THRUST_300001_SM_1000_NS12placeholders3_10E
	.align		8
        /*0150*/ 	.dword	_ZN41_INTERNAL_7cceea1e_4_k_cu_3c7eec14_2364336thrust24THRUST_300001_SM_1000_NS3seqE


//--------------------- .text._ZN3cub18CUB_300001_SM_10006detail11EmptyKernelIvEEvv --------------------------
	.section	.text._ZN3cub18CUB_300001_SM_10006detail11EmptyKernelIvEEvv,"ax",@progbits
	.align	128
        .global         _ZN3cub18CUB_300001_SM_10006detail11EmptyKernelIvEEvv
        .type           _ZN3cub18CUB_300001_SM_10006detail11EmptyKernelIvEEvv,@function
        .size           _ZN3cub18CUB_300001_SM_10006detail11EmptyKernelIvEEvv,(.L_x_1 - _ZN3cub18CUB_300001_SM_10006detail11EmptyKernelIvEEvv)
        .other          _ZN3cub18CUB_300001_SM_10006detail11EmptyKernelIvEEvv,@"STO_CUDA_ENTRY STV_DEFAULT"
_ZN3cub18CUB_300001_SM_10006detail11EmptyKernelIvEEvv:
.text._ZN3cub18CUB_300001_SM_10006detail11EmptyKernelIvEEvv:
[----:B------:R-:W-:Y:S01]  /*0000*/  LDC R1, c[0x0][0x37c] ;  /* 0x0000df00ff017b82 */ /* 0x000fe20000000800 */
[----:B------:R-:W-:Y:S05]  /*0010*/  EXIT ;  /* 0x000000000000794d */ /* 0x000fea0003800000 */
.L_x_0:
[----:B------:R-:W-:-:S00]  /*0020*/  BRA `(.L_x_0) ;  /* 0xfffffffc00fc7947 */ /* 0x000fc0000383ffff */
[----:B------:R-:W-:-:S00]  /*0030*/  NOP ;  /* 0x0000000000007918 */ /* 0x000fc00000000000 */
        /* <DEDUP_REMOVED lines=12> */
.L_x_1:


//--------------------- .nv.shared.reserved.0     --------------------------
	.section	.nv.shared.reserved.0,"aw",@nobits
	.weak		__nv_reservedSMEM_offset_0_alias
	.size		__nv_reservedSMEM_offset_0_alias, 0, 64
	.other		__nv_reservedSMEM_offset_0_alias,@"STO_CUDA_RESERVED_SHARED STV_DEFAULT"
__nv_reservedSMEM_offset_0_alias:
	.zero		0
	.zero		64


//--------------------- .nv.global                --------------------------
	.section	.nv.global,"aw",@nobits
.nv.global:
	.type		_ZN41_INTERNAL_7cceea1e_4_k_cu_3c7eec14_2364336thrust24THRUST_300001_SM_1000_NS3seqE,@object
	.size		_ZN41_INTERNAL_7cceea1e_4_k_cu_3c7eec14_2364336thrust24THRUST_300001_SM_1000_NS3seqE,(_ZN41_INTERNAL_7cceea1e_4_k_cu_3c7eec14_2364334cuda3std3__48in_placeE - _ZN41_INTERNAL_7cceea1e_4_k_cu_3c7eec14_2364336thrust24THRUST_300001_SM_1000_NS3seqE)
_ZN41_INTERNAL_7cceea1e_4_k_cu_3c7eec14_2364336thrust24THRUST_300001_SM_1000_NS3seqE:
	.zero		1
	.type		_ZN41_INTERNAL_7cceea1e_4_k_cu_3c7eec14_2364334cuda3std3__48in_placeE,@object
	.size		_ZN41_INTERNAL_7cceea1e_4_k_cu_3c7eec14_2364334cuda3std3__48in_placeE,(_ZN41_INTERNAL_7cceea1e_4_k_cu_3c7eec14_2364334cuda3std6ranges3__45__cpo4sizeE - _ZN41_INTERNAL_7cceea1e_4_k_cu_3c7eec14_2364334cuda3std3__48in_placeE)
_ZN41_INTERNAL_7cceea1e_4_k_cu_3c7eec14_2364334cuda3std3__48in_placeE:
	.zero		1
	.type		_ZN41_INTERNAL_7cceea1e_4_k_cu_3c7eec14_2364334cuda3std6ranges3__45__cpo4sizeE,@object
	.size		_ZN41_INTERNAL_7cceea1e_4_k_cu_3c7eec14_2364334cuda3std6ranges3__45__cpo4sizeE,(_ZN41_INTERNAL_7cceea1e_4_k_cu_3c7eec14_2364336thrust24THRUST_300001_SM_1000_NS12placeholders2_3E - _ZN41_INTERNAL_7cceea1e_4_k_cu_3c7eec14_2364334cuda3std6ranges3__45__cpo4sizeE)
_ZN41_INTERNAL_7cceea1e_4_k_cu_3c7eec14_2364334cuda3std6ranges3__45__cpo4sizeE:
	.zero		1
	.type		_ZN41_INTERNAL_7cceea1e_4_k_cu_3c7eec14_2364336thrust24THRUST_300001_SM_1000_NS12placeholders2_3E,@object
	.size		_ZN41_INTERNAL_7cceea1e_4_k_cu_3c7eec14_2364336thrust24THRUST_300001_SM_1000_NS12placeholders2_3E,(_ZN41_INTERNAL_7cceea1e_4_k_cu_3c7eec14_2364334cuda3std3__45__cpo6cbeginE - _ZN41_INTERNAL_7cceea1e_4_k_cu_3c7eec14_2364336thrust24THRUST_300001_SM_1000_NS12placeholders2_3E)
_ZN41_INTERNAL_7cceea1e_4_k_cu_3c7eec14_2364336thrust24THRUST_300001_SM_1000_NS12placeholders2_3E:
	.zero		1
	.type		_ZN41_INTERNAL_7cceea1e_4_k_cu_3c7eec14_2364334cuda3std3__45__cpo6cbeginE,@object
	.size		_ZN41_INTERNAL_7cceea1e_4_k_cu_3c7eec14_2364334cuda3std3__45__cpo6cbeginE,(_ZN41_INTERNAL_7cceea1e_4_k_cu_3c7eec14_2364334cuda3std6ranges3__45__cpo6cbeginE - _ZN41_INTERNAL_7cceea1e_4_k_cu_3c7eec14_2364334cuda3std3__45__cpo6cbeginE)
_ZN41_INTERNAL_7cceea1e_4_k_cu_3c7eec14_2364334cuda3std3__45__cpo6cbeginE:
	.zero		1
	.type		_ZN41_INTERNAL_7cceea1e_4_k_cu_3c7eec14_2364334cuda3std6ranges3__45__cpo6cbeginE,@object
	.size		_ZN41_INTERNAL_7cceea1e_4_k_cu_3c7eec14_2364334cuda3std6ranges3__45__cpo6cbeginE,(_ZN41_INTERNAL_7cceea1e_4_k_cu_3c7eec14_2364336thrust24THRUST_300001_SM_1000_NS12placeholders2_7E - _ZN41_INTERNAL_7cceea1e_4_k_cu_3c7eec14_2364334cuda3std6ranges3__45__cpo6cbeginE)
_ZN41_INTERNAL_7cceea1e_4_k_cu_3c7eec14_2364334cuda3std6ranges3__45__cpo6cbeginE:
	.zero		1
	.type		_ZN41_INTERNAL_7cceea1e_4_k_cu_3c7eec14_2364336thrust24THRUST_300001_SM_1000_NS12placeholders2_7E,@object
	.size		_ZN41_INTERNAL_7cceea1e_4_k_cu_3c7eec14_2364336thrust24THRUST_300001_SM_1000_NS12placeholders2_7E,(_ZN41_INTERNAL_7cceea1e_4_k_cu_3c7eec14_2364334cuda3std3__45__cpo7crbeginE - _ZN41_INTERNAL_7cceea1e_4_k_cu_3c7eec14_2364336thrust24THRUST_300001_SM_1000_NS12placeholders2_7E)
_ZN41_INTERNAL_7cceea1e_4_k_cu_3c7eec14_2364336thrust24THRUST_300001_SM_1000_NS12placeholders2_7E:
	.zero		1
	.type		_ZN41_INTERNAL_7cceea1e_4_k_cu_3c7eec14_2364334cuda3std3__45__cpo7crbeginE,@object
	.size		_ZN41_INTERNAL_7cceea1e_4_k_cu_3c7eec14_2364334cuda3std3__45__cpo7crbeginE,(_ZN41_INTERNAL_7cceea1e_4_k_cu_3c7eec14_2364334cuda3std6ranges3__45__cpo4nextE - _ZN41_INTERNAL_7cceea1e_4_k_cu_3c7eec14_2364334cuda3std3__45__cpo7crbeginE)
_ZN41_INTERNAL_7cceea1e_4_k_cu_3c7eec14_2364334cuda3std3__45__cpo7crbeginE:
	.zero		1
	.type		_ZN41_INTERNAL_7cceea1e_4_k_cu_3c7eec14_2364334cuda3std6ranges3__45__cpo4nextE,@object
	.size		_ZN41_INTERNAL_7cceea1e_4_k_cu_3c7eec14_2364334cuda3std6ranges3__45__cpo4nextE,(_ZN41_INTERNAL_7cceea1e_4_k_cu_3c7eec14_2364334cuda3std6ranges3__45__cpo4swapE - _ZN41_INTERNAL_7cceea1e_4_k_cu_3c7eec14_2364334cuda3std6ranges3__45__cpo4nextE)
_ZN41_INTERNAL_7cceea1e_4_k_cu_3c7eec14_2364334cuda3std6ranges3__45__cpo4nextE:
	.zero		1
	.type		_ZN41_INTERNAL_7cceea1e_4_k_cu_3c7eec14_2364334cuda3std6ranges3__45__cpo4swapE,@object
	.size		_ZN41_INTERNAL_7cceea1e_4_k_cu_3c7eec14_2364334cuda3std6ranges3__45__cpo4swapE,(_ZN41_INTERNAL_7cceea1e_4_k_cu_3c7eec14_2364336thrust24THRUST_300001_SM_1000_NS8cuda_cub10par_nosyncE - _ZN41_INTERNAL_7cceea1e_4_k_cu_3c7eec14_2364334cuda3std6ranges3__45__cpo4swapE)
_ZN41_INTERNAL_7cceea1e_4_k_cu_3c7eec14_2364334cuda3std6ranges3__45__cpo4swapE:
	.zero		1
	.type		_ZN41_INTERNAL_7cceea1e_4_k_cu_3c7eec14_2364336thrust24THRUST_300001_SM_1000_NS8cuda_cub10par_nosyncE,@object
	.size		_ZN41_INTERNAL_7cceea1e_4_k_cu_3c7eec14_2364336thrust24THRUST_300001_SM_1000_NS8cuda_cub10par_nosyncE,(_ZN41_INTERNAL_7cceea1e_4_k_cu_3c7eec14_2364336thrust24THRUST_300001_SM_1000_NS12placeholders2_9E - _ZN41_INTERNAL_7cceea1e_4_k_cu_3c7eec14_2364336thrust24THRUST_300001_SM_1000_NS8cuda_cub10par_nosyncE)
_ZN41_INTERNAL_7cceea1e_4_k_cu_3c7eec14_2364336thrust24THRUST_300001_SM_1000_NS8cuda_cub10par_nosyncE:
	.zero		1
	.type		_ZN41_INTERNAL_7cceea1e_4_k_cu_3c7eec14_2364336thrust24THRUST_300001_SM_1000_NS12placeholders2_9E,@object
	.size		_ZN41_INTERNAL_7cceea1e_4_k_cu_3c7eec14_2364336thrust24THRUST_300001_SM_1000_NS12placeholders2_9E,(_ZN41_INTERNAL_7cceea1e_4_k_cu_3c7eec14_2364334cuda3std3__443_GLOBAL__N__7cceea1e_4_k_cu_3c7eec14_2364336ignoreE - _ZN41_INTERNAL_7cceea1e_4_k_cu_3c7eec14_2364336thrust24THRUST_300001_SM_1000_NS12placeholders2_9E)
_ZN41_INTERNAL_7cceea1e_4_k_cu_3c7eec14_2364336thrust24THRUST_300001_SM_1000_NS12placeholders2_9E:
	.zero		1
	.type		_ZN41_INTERNAL_7cceea1e_4_k_cu_3c7eec14_2364334cuda3std3__443_GLOBAL__N__7cceea1e_4_k_cu_3c7eec14_2364336ignoreE,@object
	.size		_ZN41_INTERNAL_7cceea1e_4_k_cu_3c7eec14_2364334cuda3std3__443_GLOBAL__N__7cceea1e_4_k_cu_3c7eec14_2364336ignoreE,(_ZN41_INTERNAL_7cceea1e_4_k_cu_3c7eec14_2364334cuda3std6ranges3__45__cpo4dataE - _ZN41_INTERNAL_7cceea1e_4_k_cu_3c7eec14_2364334cuda3std3__443_GLOBAL__N__7cceea1e_4_k_cu_3c7eec14_2364336ignoreE)
_ZN41_INTERNAL_7cceea1e_4_k_cu_3c7eec14_2364334cuda3std3__443_GLOBAL__N__7cceea1e_4_k_cu_3c7eec14_2364336ignoreE:
	.zero		1
	.type		_ZN41_INTERNAL_7cceea1e_4_k_cu_3c7eec14_2364334cuda3std6ranges3__45__cpo4dataE,@object
	.size		_ZN41_INTERNAL_7cceea1e_4_k_cu_3c7eec14_2364334cuda3std6ranges3__45__cpo4dataE,(_ZN41_INTERNAL_7cceea1e_4_k_cu_3c7eec14_2364336thrust24THRUST_300001_SM_1000_NS12placeholders2_1E - _ZN41_INTERNAL_7cceea1e_4_k_cu_3c7eec14_2364334cuda3std6ranges3__45__cpo4dataE)
_ZN41_INTERNAL_7cceea1e_4_k_cu_3c7eec14_2364334cuda3std6ranges3__45__cpo4dataE:
	.zero		1
	.type		_ZN41_INTERNAL_7cceea1e_4_k_cu_3c7eec14_2364336thrust24THRUST_300001_SM_1000_NS12placeholders2_1E,@object
	.size		_ZN41_INTERNAL_7cceea1e_4_k_cu_3c7eec14_2364336thrust24THRUST_300001_SM_1000_NS12placeholders2_1E,(_ZN41_INTERNAL_7cceea1e_4_k_cu_3c7eec14_2364334cuda3std3__45__cpo5beginE - _ZN41_INTERNAL_7cceea1e_4_k_cu_3c7eec14_2364336thrust24THRUST_300001_SM_1000_NS12placeholders2_1E)
_ZN41_INTERNAL_7cceea1e_4_k_cu_3c7eec14_2364336thrust24THRUST_300001_SM_1000_NS12placeholders2_1E:
	.zero		1
	.type		_ZN41_INTERNAL_7cceea1e_4_k_cu_3c7eec14_2364334cuda3std3__45__cpo5beginE,@object
	.size		_ZN41_INTERNAL_7cceea1e_4_k_cu_3c7eec14_2364334cuda3std3__45__cpo5beginE,(_ZN41_INTERNAL_7cceea1e_4_k_cu_3c7eec14_2364334cuda3std6ranges3__45__cpo5beginE - _ZN41_INTERNAL_7cceea1e_4_k_cu_3c7eec14_2364334cuda3std3__45__cpo5beginE)
_ZN41_INTERNAL_7cceea1e_4_k_cu_3c7eec14_2364334cuda3std3__45__cpo5beginE:
	.zero		1
	.type		_ZN41_INTERNAL_7cceea1e_4_k_cu_3c7eec14_2364334cuda3std6ranges3__45__cpo5beginE,@object
	.size		_ZN41_INTERNAL_7cceea1e_4_k_cu_3c7eec14_2364334cuda3std6ranges3__45__cpo5beginE,(_ZN41_INTERNAL_7cceea1e_4_k_cu_3c7eec14_2364336thrust24THRUST_300001_SM_1000_NS12placeholders2_5E - _ZN41_INTERNAL_7cceea1e_4_k_cu_3c7eec14_2364334cuda3std6ranges3__45__cpo5beginE)
_ZN41_INTERNAL_7cceea1e_4_k_cu_3c7eec14_2364334cuda3std6ranges3__45__cpo5beginE:
	.zero		1
	.type		_ZN41_INTERNAL_7cceea1e_4_k_cu_3c7eec14_2364336thrust24THRUST_300001_SM_1000_NS12placeholders2_5E,@object
	.size		_ZN41_INTERNAL_7cceea1e_4_k_cu_3c7eec14_2364336thrust24THRUST_300001_SM_1000_NS12placeholders2_5E,(_ZN41_INTERNAL_7cceea1e_4_k_cu_3c7eec14_2364334cuda3std3__45__cpo6rbeginE - _ZN41_INTERNAL_7cceea1e_4_k_cu_3c7eec14_2364336thrust24THRUST_300001_SM_1000_NS12placeholders2_5E)
_ZN41_INTERNAL_7cceea1e_4_k_cu_3c7eec14_2364336thrust24THRUST_300001_SM_1000_NS12placeholders2_5E:
	.zero		1
	.type		_ZN41_INTERNAL_7cceea1e_4_k_cu_3c7eec14_2364334cuda3std3__45__cpo6rbeginE,@object
	.size		_ZN41_INTERNAL_7cceea1e_4_k_cu_3c7eec14_2364334cuda3std3__45__cpo6rbeginE,(_ZN41_INTERNAL_7cceea1e_4_k_cu_3c7eec14_2364334cuda3std6ranges3__45__cpo7advanceE - _ZN41_INTERNAL_7cceea1e_4_k_cu_3c7eec14_2364334cuda3std3__45__cpo6rbeginE)
_ZN41_INTERNAL_7cceea1e_4_k_cu_3c7eec14_2364334cuda3std3__45__cpo6rbeginE:
	.zero		1
	.type		_ZN41_INTERNAL_7cceea1e_4_k_cu_3c7eec14_2364334cuda3std6ranges3__45__cpo7advanceE,@object
	.size		_ZN41_INTERNAL_7cceea1e_4_k_cu_3c7eec14_2364334cuda3std6ranges3__45__cpo7advanceE,(_ZN41_INTERNAL_7cceea1e_4_k_cu_3c7eec14_2364334cuda3std3__47nulloptE - _ZN41_INTERNAL_7cceea1e_4_k_cu_3c7eec14_2364334cuda3std6ranges3__45__cpo7advanceE)
_ZN41_INTERNAL_7cceea1e_4_k_cu_3c7eec14_2364334cuda3std6ranges3__45__cpo7advanceE:
	.zero		1
	.type		_ZN41_INTERNAL_7cceea1e_4_k_cu_3c7eec14_2364334cuda3std3__47nulloptE,@object
	.size		_ZN41_INTERNAL_7cceea1e_4_k_cu_3c7eec14_2364334cuda3std3__47nulloptE,(_ZN41_INTERNAL_7cceea1e_4_k_cu_3c7eec14_2364334cuda3std6ranges3__45__cpo8distanceE - _ZN41_INTERNAL_7cceea1e_4_k_cu_3c7eec14_2364334cuda3std3__47nulloptE)
_ZN41_INTERNAL_7cceea1e_4_k_cu_3c7eec14_2364334cuda3std3__47nulloptE:
	.zero		1
	.type		_ZN41_INTERNAL_7cceea1e_4_k_cu_3c7eec14_2364334cuda3std6ranges3__45__cpo8distanceE,@object
	.size		_ZN41_INTERNAL_7cceea1e_4_k_cu_3c7eec14_2364334cuda3std6ranges3__45__cpo8distanceE,(_ZN41_INTERNAL_7cceea1e_4_k_cu_3c7eec14_2364336thrust24THRUST_300001_SM_1000_NS12placeholders3_10E - _ZN41_INTERNAL_7cceea1e_4_k_cu_3c7eec14_2364334cuda3std6ranges3__45__cpo8distanceE)
_ZN41_INTERNAL_7cceea1e_4_k_cu_3c7eec14_2364334cuda3std6ranges3__45__cpo8distanceE:
	.zero		1
	.type		_ZN41_INTERNAL_7cceea1e_4_k_cu_3c7eec14_2364336thrust24THRUST_300001_SM_1000_NS12placeholders3_10E,@object
	.size		_ZN41_INTERNAL_7cceea1e_4_k_cu_3c7eec14_2364336thrust24THRUST_300001_SM_1000_NS12placeholders3_10E,(_ZN41_INTERNAL_7cceea1e_4_k_cu_3c7eec14_2364334cuda3std3__419piecewise_constructE - _ZN41_INTERNAL_7cceea1e_4_k_cu_3c7eec14_2364336thrust24THRUST_300001_SM_1000_NS12placeholders3_10E)
_ZN41_INTERNAL_7cceea1e_4_k_cu_3c7eec14_2364336thrust24THRUST_300001_SM_1000_NS12placeholders3_10E:
	.zero		1
	.type		_ZN41_INTERNAL_7cceea1e_4_k_cu_3c7eec14_2364334cuda3std3__419piecewise_constructE,@object
	.size		_ZN41_INTERNAL_7cceea1e_4_k_cu_3c7eec14_2364334cuda3std3__419piecewise_constructE,(_ZN41_INTERNAL_7cceea1e_4_k_cu_3c7eec14_2364334cuda3std6ranges3__45__cpo5cdataE - _ZN41_INTERNAL_7cceea1e_4_k_cu_3c7eec14_2364334cuda3std3__419piecewise_constructE)
_ZN41_INTERNAL_7cceea1e_4_k_cu_3c7eec14_2364334cuda3std3__419piecewise_constructE:
	.zero		1
	.type		_ZN41_INTERNAL_7cceea1e_4_k_cu_3c7eec14_2364334cuda3std6ranges3__45__cpo5cdataE,@object
	.size		_ZN41_INTERNAL_7cceea1e_4_k_cu_3c7eec14_2364334cuda3std6ranges3__45__cpo5cdataE,(_ZN41_INTERNAL_7cceea1e_4_k_cu_3c7eec14_2364336thrust24THRUST_300001_SM_1000_NS12placeholders2_2E - _ZN41_INTERNAL_7cceea1e_4_k_cu_3c7eec14_2364334cuda3std6ranges3__45__cpo5cdataE)
_ZN41_INTERNAL_7cceea1e_4_k_cu_3c7eec14_2364334cuda3std6ranges3__45__cpo5cdataE:
	.zero		1
	.type		_ZN41_INTERNAL_7cceea1e_4_k_cu_3c7eec14_2364336thrust24THRUST_300001_SM_1000_NS12placeholders2_2E,@object
	.size		_ZN41_INTERNAL_7cceea1e_4_k_cu_3c7eec14_2364336thrust24THRUST_300001_SM_1000_NS12placeholders2_2E,(_ZN41_INTERNAL_7cceea1e_4_k_cu_3c7eec14_2364334cuda3std3__45__cpo3endE - _ZN41_INTERNAL_7cceea1e_4_k_cu_3c7eec14_2364336thrust24THRUST_300001_SM_1000_NS12placeholders2_2E)
_ZN41_INTERNAL_7cceea1e_4_k_cu_3c7eec14_2364336thrust24THRUST_300001_SM_1000_NS12placeholders2_2E:
	.zero		1
	.type		_ZN41_INTERNAL_7cceea1e_4_k_cu_3c7eec14_2364334cuda3std3__45__cpo3endE,@object
	.size		_ZN41_INTERNAL_7cceea1e_4_k_cu_3c7eec14_2364334cuda3std3__45__cpo3endE,(_ZN41_INTERNAL_7cceea1e_4_k_cu_3c7eec14_2364334cuda3std6ranges3__45__cpo3endE - _ZN41_INTERNAL_7cceea1e_4_k_cu_3c7eec14_2364334cuda3std3__45__cpo3endE)
_ZN41_INTERNAL_7cceea1e_4_k_cu_3c7eec14_2364334cuda3std3__45__cpo3endE:
	.zero		1
	.type		_ZN41_INTERNAL_7cceea1e_4_k_cu_3c7eec14_2364334cuda3std6ranges3__45__cpo3endE,@object
	.size		_ZN41_INTERNAL_7cceea1e_4_k_cu_3c7eec14_2364334cuda3std6ranges3__45__cpo3endE,(_ZN41_INTERNAL_7cceea1e_4_k_cu_3c7eec14_2364336thrust24THRUST_300001_SM_1000_NS12placeholders2_6E - _ZN41_INTERNAL_7cceea1e_4_k_cu_3c7eec14_2364334cuda3std6ranges3__45__cpo3endE)
_ZN41_INTERNAL_7cceea1e_4_k_cu_3c7eec14_2364334cuda3std6ranges3__45__cpo3endE:
	.zero		1
	.type		_ZN41_INTERNAL_7cceea1e_4_k_cu_3c7eec14_2364336thrust24THRUST_300001_SM_1000_NS12placeholders2_6E,@object
	.size		_ZN41_INTERNAL_7cceea1e_4_k_cu_3c7eec14_2364336thrust24THRUST_300001_SM_1000_NS12placeholders2_6E,(_ZN41_INTERNAL_7cceea1e_4_k_cu_3c7eec14_2364334cuda3std3__45__cpo4rendE - _ZN41_INTERNAL_7cceea1e_4_k_cu_3c7eec14_2364336thrust24THRUST_300001_SM_1000_NS12placeholders2_6E)
_ZN41_INTERNAL_7cceea1e_4_k_cu_3c7eec14_2364336thrust24THRUST_300001_SM_1000_NS12placeholders2_6E:
	.zero		1
	.type		_ZN41_INTERNAL_7cceea1e_4_k_cu_3c7eec14_2364334cuda3std3__45__cpo4rendE,@object
	.size		_ZN41_INTERNAL_7cceea1e_4_k_cu_3c7eec14_2364334cuda3std3__45__cpo4rendE,(_ZN41_INTERNAL_7cceea1e_4_k_cu_3c7eec14_2364334cuda3std6ranges3__45__cpo9iter_swapE - _ZN41_INTERNAL_7cceea1e_4_k_cu_3c7eec14_2364334cuda3std3__45__cpo4rendE)
_ZN41_INTERNAL_7cceea1e_4_k_cu_3c7eec14_2364334cuda3std3__45__cpo4rendE:
	.zero		1
	.type		_ZN41_INTERNAL_7cceea1e_4_k_cu_3c7eec14_2364334cuda3std6ranges3__45__cpo9iter_swapE,@object
	.size		_ZN41_INTERNAL_7cceea1e_4_k_cu_3c7eec14_2364334cuda3std6ranges3__45__cpo9iter_swapE,(_ZN41_INTERNAL_7cceea1e_4_k_cu_3c7eec14_2364334cuda3std3__48unexpectE - _ZN41_INTERNAL_7cceea1e_4_k_cu_3c7eec14_2364334cuda3std6ranges3__45__cpo9iter_swapE)
_ZN41_INTERNAL_7cceea1e_4_k_cu_3c7eec14_2364334cuda3std6ranges3__45__cpo9iter_swapE:
	.zero		1
	.type		_ZN41_INTERNAL_7cceea1e_4_k_cu_3c7eec14_2364334cuda3std3__48unexpectE,@object
	.size		_ZN41_INTERNAL_7cceea1e_4_k_cu_3c7eec14_2364334cuda3std3__48unexpectE,(_ZN41_INTERNAL_7cceea1e_4_k_cu_3c7eec14_2364336thrust24THRUST_300001_SM_1000_NS8cuda_cub3parE - _ZN41_INTERNAL_7cceea1e_4_k_cu_3c7eec14_2364334cuda3std3__48unexpectE)
_ZN41_INTERNAL_7cceea1e_4_k_cu_3c7eec14_2364334cuda3std3__48unexpectE:
	.zero		1
	.type		_ZN41_INTERNAL_7cceea1e_4_k_cu_3c7eec14_2364336thrust24THRUST_300001_SM_1000_NS8cuda_cub3parE,@object
	.size		_ZN41_INTERNAL_7cceea1e_4_k_cu_3c7eec14_2364336thrust24THRUST_300001_SM_1000_NS8cuda_cub3parE,(_ZN41_INTERNAL_7cceea1e_4_k_cu_3c7eec14_2364336thrust24THRUST_300001_SM_1000_NS12placeholders2_4E - _ZN41_INTERNAL_7cceea1e_4_k_cu_3c7eec14_2364336thrust24THRUST_300001_SM_1000_NS8cuda_cub3parE)
_ZN41_INTERNAL_7cceea1e_4_k_cu_3c7eec14_2364336thrust24THRUST_300001_SM_1000_NS8cuda_cub3parE:
	.zero		1
	.type		_ZN41_INTERNAL_7cceea1e_4_k_cu_3c7eec14_2364336thrust24THRUST_300001_SM_1000_NS12placeholders2_4E,@object
	.size		_ZN41_INTERNAL_7cceea1e_4_k_cu_3c7eec14_2364336thrust24THRUST_300001_SM_1000_NS12placeholders2_4E,(_ZN41_INTERNAL_7cceea1e_4_k_cu_3c7eec14_2364334cuda3std3__45__cpo4cendE - _ZN41_INTERNAL_7cceea1e_4_k_cu_3c7eec14_2364336thrust24THRUST_300001_SM_1000_NS12placeholders2_4E)
_ZN41_INTERNAL_7cceea1e_4_k_cu_3c7eec14_2364336thrust24THRUST_300001_SM_1000_NS12placeholders2_4E:
	.zero		1
	.type		_ZN41_INTERNAL_7cceea1e_4_k_cu_3c7eec14_2364334cuda3std3__45__cpo4cendE,@object
	.size		_ZN41_INTERNAL_7cceea1e_4_k_cu_3c7eec14_2364334cuda3std3__45__cpo4cendE,(_ZN41_INTERNAL_7cceea1e_4_k_cu_3c7eec14_2364334cuda3std6ranges3__45__cpo4cendE - _ZN41_INTERNAL_7cceea1e_4_k_cu_3c7eec14_2364334cuda3std3__45__cpo4cendE)
_ZN41_INTERNAL_7cceea1e_4_k_cu_3c7eec14_2364334cuda3std3__45__cpo4cendE:
	.zero		1
	.type		_ZN41_INTERNAL_7cceea1e_4_k_cu_3c7eec14_2364334cuda3std6ranges3__45__cpo4cendE,@object
	.size		_ZN41_INTERNAL_7cceea1e_4_k_cu_3c7eec14_2364334cuda3std6ranges3__45__cpo4cendE,(_ZN41_INTERNAL_7cceea1e_4_k_cu_3c7eec14_2364334cuda3std3__420unreachable_sentinelE - _ZN41_INTERNAL_7cceea1e_4_k_cu_3c7eec14_2364334cuda3std6ranges3__45__cpo4cendE)
_ZN41_INTERNAL_7cceea1e_4_k_cu_3c7eec14_2364334cuda3std6ranges3__45__cpo4cendE:
	.zero		1
	.type		_ZN41_INTERNAL_7cceea1e_4_k_cu_3c7eec14_2364334cuda3std3__420unreachable_sentinelE,@object
	.size		_ZN41_INTERNAL_7cceea1e_4_k_cu_3c7eec14_2364334cuda3std3__420unreachable_sentinelE,(_ZN41_INTERNAL_7cceea1e_4_k_cu_3c7eec14_2364334cuda3std6ranges3__45__cpo5ssizeE - _ZN41_INTERNAL_7cceea1e_4_k_cu_3c7eec14_2364334cuda3std3__420unreachable_sentinelE)
_ZN41_INTERNAL_7cceea1e_4_k_cu_3c7eec14_2364334cuda3std3__420unreachable_sentinelE:
	.zero		1
	.type		_ZN41_INTERNAL_7cceea1e_4_k_cu_3c7eec14_2364334cuda3std6ranges3__45__cpo5ssizeE,@object
	.size		_ZN41_INTERNAL_7cceea1e_4_k_cu_3c7eec14_2364334cuda3std6ranges3__45__cpo5ssizeE,(_ZN41_INTERNAL_7cceea1e_4_k_cu_3c7eec14_2364336thrust24THRUST_300001_SM_1000_NS12placeholders2_8E - _ZN41_INTERNAL_7cceea1e_4_k_cu_3c7eec14_2364334cuda3std6ranges3__45__cpo5ssizeE)
_ZN41_INTERNAL_7cceea1e_4_k_cu_3c7eec14_2364334cuda3std6ranges3__45__cpo5ssizeE:
	.zero		1
	.type		_ZN41_INTERNAL_7cceea1e_4_k_cu_3c7eec14_2364336thrust24THRUST_300001_SM_1000_NS12placeholders2_8E,@object
	.size		_ZN41_INTERNAL_7cceea1e_4_k_cu_3c7eec14_2364336thrust24THRUST_300001_SM_1000_NS12placeholders2_8E,(_ZN41_INTERNAL_7cceea1e_4_k_cu_3c7eec14_2364334cuda3std3__45__cpo5crendE - _ZN41_INTERNAL_7cceea1e_4_k_cu_3c7eec14_2364336thrust24THRUST_300001_SM_1000_NS12placeholders2_8E)
_ZN41_INTERNAL_7cceea1e_4_k_cu_3c7eec14_2364336thrust24THRUST_300001_SM_1000_NS12placeholders2_8E:
	.zero		1
	.type		_ZN41_INTERNAL_7cceea1e_4_k_cu_3c7eec14_2364334cuda3std3__45__cpo5crendE,@object
	.size		_ZN41_INTERNAL_7cceea1e_4_k_cu_3c7eec14_2364334cuda3std3__45__cpo5crendE,(_ZN41_INTERNAL_7cceea1e_4_k_cu_3c7eec14_2364334cuda3std6ranges3__45__cpo4prevE - _ZN41_INTERNAL_7cceea1e_4_k_cu_3c7eec14_2364334cuda3std3__45__cpo5crendE)
_ZN41_INTERNAL_7cceea1e_4_k_cu_3c7eec14_2364334cuda3std3__45__cpo5crendE:
	.zero		1
	.type		_ZN41_INTERNAL_7cceea1e_4_k_cu_3c7eec14_2364334cuda3std6ranges3__45__cpo4prevE,@object
	.size		_ZN41_INTERNAL_7cceea1e_4_k_cu_3c7eec14_2364334cuda3std6ranges3__45__cpo4prevE,(_ZN41_INTERNAL_7cceea1e_4_k_cu_3c7eec14_2364334cuda3std6ranges3__45__cpo9iter_moveE - _ZN41_INTERNAL_7cceea1e_4_k_cu_3c7eec14_2364334cuda3std6ranges3__45__cpo4prevE)
_ZN41_INTERNAL_7cceea1e_4_k_cu_3c7eec14_2364334cuda3std6ranges3__45__cpo4prevE:
	.zero		1
	.type		_ZN41_INTERNAL_7cceea1e_4_k_cu_3c7eec14_2364334cuda3std6ranges3__45__cpo9iter_moveE,@object
	.size		_ZN41_INTERNAL_7cceea1e_4_k_cu_3c7eec14_2364334cuda3std6ranges3__45__cpo9iter_moveE,(_ZN41_INTERNAL_7cceea1e_4_k_cu_3c7eec14_2364336thrust24THRUST_300001_SM_1000_NS6system6detail10sequential3seqE - _ZN41_INTERNAL_7cceea1e_4_k_cu_3c7eec14_2364334cuda3std6ranges3__45__cpo9iter_moveE)
_ZN41_INTERNAL_7cceea1e_4_k_cu_3c7eec14_2364334cuda3std6ranges3__45__cpo9iter_moveE:
	.zero		1
	.type		_ZN41_INTERNAL_7cceea1e_4_k_cu_3c7eec14_2364336thrust24THRUST_300001_SM_1000_NS6system6detail10sequential3seqE,@object
	.size		_ZN41_INTERNAL_7cceea1e_4_k_cu_3c7eec14_2364336thrust24THRUST_300001_SM_1000_NS6system6detail10sequential3seqE,(.L_31 - _ZN41_INTERNAL_7cceea1e_4_k_cu_3c7eec14_2364336thrust24THRUST_300001_SM_1000_NS6system6detail10sequential3seqE)
_ZN41_INTERNAL_7cceea1e_4_k_cu_3c7eec14_2364336thrust24THRUST_300001_SM_1000_NS6system6detail10sequential3seqE:
	.zero		1
.L_31:


//--------------------- .nv.constant0._ZN3cub18CUB_300001_SM_10006detail11EmptyKernelIvEEvv --------------------------
	.section	.nv.constant0._ZN3cub18CUB_300001_SM_10006detail11EmptyKernelIvEEvv,"a",@progbits
	.sectionflags	@""
	.align	4
.nv.constant0._ZN3cub18CUB_300001_SM_10006detail11EmptyKernelIvEEvv:
	.zero		896


//--------------------- SYMBOLS --------------------------

	.type		.nv.reservedSmem.offset0,@object
	.size		.nv.reservedSmem.offset0,0x4
